//
// Generated by NVIDIA NVVM Compiler
//
// Compiler Build ID: CL-36424714
// Cuda compilation tools, release 13.0, V13.0.88
// Based on NVVM 20.0.0
//

.version 9.0
.target sm_100
.address_size 64

	// .globl	_Z15calculate_indexPfS_i

.visible .entry _Z15calculate_indexPfS_i(
	.param .u64 .ptr .align 1 _Z15calculate_indexPfS_i_param_0,
	.param .u64 .ptr .align 1 _Z15calculate_indexPfS_i_param_1,
	.param .u32 _Z15calculate_indexPfS_i_param_2
)
{
	.reg .pred 	%p<15>;
	.reg .b32 	%r<16>;
	.reg .b32 	%f<56>;
	.reg .b64 	%rd<8>;

	ld.param.u64 	%rd2, [_Z15calculate_indexPfS_i_param_0];
	ld.param.u64 	%rd3, [_Z15calculate_indexPfS_i_param_1];
	ld.param.u32 	%r1, [_Z15calculate_indexPfS_i_param_2];
	cvta.to.global.u64 	%rd4, %rd3;
	cvta.to.global.u64 	%rd5, %rd2;
	mov.u32 	%r2, %ctaid.y;
	mov.u32 	%r3, %nctaid.x;
	mov.u32 	%r4, %ctaid.x;
	mad.lo.s32 	%r5, %r2, %r3, %r4;
	mov.u32 	%r6, %ntid.x;
	mov.u32 	%r7, %tid.x;
	mad.lo.s32 	%r8, %r5, %r6, %r7;
	mul.wide.s32 	%rd6, %r8, 4;
	add.s64 	%rd1, %rd5, %rd6;
	ld.global.f32 	%f1, [%rd1];
	add.s64 	%rd7, %rd4, %rd6;
	ld.global.f32 	%f2, [%rd7];
	setp.ge.s32 	%p1, %r8, %r1;
	@%p1 bra 	$L__BB0_9;
	setp.eq.f32 	%p2, %f1, 0fC61C3C00;
	setp.eq.f32 	%p3, %f2, 0fC61C3C00;
	or.pred  	%p4, %p2, %p3;
	@%p4 bra 	$L__BB0_8;
	setp.ltu.f32 	%p5, %f2, 0f40800000;
	setp.geu.f32 	%p6, %f1, 0f42200000;
	or.pred  	%p7, %p5, %p6;
	@%p7 bra 	$L__BB0_7;
	setp.lt.f32 	%p8, %f1, 0f41400000;
	selp.f32 	%f8, 0f41400000, %f1, %p8;
	setp.gt.f32 	%p9, %f8, 0f42000000;
	selp.f32 	%f9, 0f42000000, %f8, %p9;
	fma.rn.f32 	%f10, %f2, 0fBEBFF66F, 0fC02976A3;
	mul.f32 	%f11, %f2, 0f3D7C5155;
	fma.rn.f32 	%f12, %f11, %f9, %f10;
	mul.f32 	%f13, %f2, 0fBAC60CBF;
	mul.f32 	%f14, %f9, %f9;
	fma.rn.f32 	%f3, %f13, %f14, %f12;
	setp.eq.f32 	%p10, %f3, 0f00000000;
	mov.f32 	%f55, 0f3F800000;
	@%p10 bra 	$L__BB0_6;
	mov.f32 	%f15, 0f32CD8C70;
	mov.f32 	%f16, 0f3ED90735;
	mul.rn.f32 	%f17, %f16, %f15;
	mov.f32 	%f18, 0f3DBDD9BD;
	mov.f32 	%f19, 0f3DF9B38D;
	mul.rn.f32 	%f20, %f19, %f18;
	mul.f32 	%f21, %f20, 0f40400000;
	fma.rn.f32 	%f22, %f17, 0f3FB8AA3B, 0f33773EAE;
	fma.rn.f32 	%f23, 0f3E9BE32A, 0f32A55E34, %f22;
	fma.rn.f32 	%f24, %f21, %f17, %f23;
	fma.rn.f32 	%f25, %f20, 0f3E9BE32A, %f24;
	mov.f32 	%f26, 0f3FB83977;
	add.rn.f32 	%f27, %f26, %f25;
	mul.rn.f32 	%f28, %f27, %f3;
	cvt.rni.f32.f32 	%f29, %f28;
	sub.f32 	%f30, %f28, %f29;
	neg.f32 	%f31, %f28;
	fma.rn.f32 	%f32, %f27, %f3, %f31;
	mov.f32 	%f33, 0fBFB83977;
	add.rn.f32 	%f34, %f27, %f33;
	neg.f32 	%f35, %f34;
	add.rn.f32 	%f36, %f25, %f35;
	fma.rn.f32 	%f37, %f36, %f3, %f32;
	add.f32 	%f38, %f30, %f37;
	setp.gt.f32 	%p11, %f29, 0f00000000;
	selp.b32 	%r11, 0, -2097152000, %p11;
	abs.f32 	%f39, %f3;
	setp.num.f32 	%p12, %f39, %f39;
	setp.lt.f32 	%p13, %f28, 0f00000000;
	selp.f32 	%f40, 0f00000000, 0f7F800000, %p13;
	abs.f32 	%f41, %f28;
	setp.gt.f32 	%p14, %f41, 0f43180000;
	cvt.rzi.s32.f32 	%r12, %f29;
	shl.b32 	%r13, %r12, 23;
	sub.s32 	%r14, %r13, %r11;
	mov.b32 	%f42, %r14;
	add.s32 	%r15, %r11, 2130706432;
	mov.b32 	%f43, %r15;
	fma.rn.f32 	%f44, %f38, 0f391FCB8E, 0f3AAF85ED;
	fma.rn.f32 	%f45, %f44, %f38, 0f3C1D9856;
	fma.rn.f32 	%f46, %f45, %f38, 0f3D6357BB;
	fma.rn.f32 	%f47, %f46, %f38, 0f3E75FDEC;
	fma.rn.f32 	%f48, %f47, %f38, 0f3F317218;
	fma.rn.f32 	%f49, %f48, %f38, 0f3F800000;
	mul.f32 	%f50, %f49, %f43;
	mul.f32 	%f51, %f50, %f42;
	selp.f32 	%f55, %f40, %f51, %p14;
	@%p12 bra 	$L__BB0_6;
	mov.f32 	%f52, 0f402DF854;
	add.rn.f32 	%f55, %f52, %f3;
$L__BB0_6:
	add.f32 	%f53, %f55, 0f3F800000;
	div.rn.f32 	%f54, %f55, %f53;
	st.global.f32 	[%rd1], %f54;
	bra.uni 	$L__BB0_9;
$L__BB0_7:
	mov.b32 	%r10, 0;
	st.global.u32 	[%rd1], %r10;
	bra.uni 	$L__BB0_9;
$L__BB0_8:
	mov.b32 	%r9, -971228160;
	st.global.u32 	[%rd1], %r9;
$L__BB0_9:
	ret;

}


// ===== COMPILED SASS (sm_100) =====

	.target	sm_100

	.elftype	@"ET_EXEC"


//--------------------- .note.nv.tkinfo           --------------------------
	.section	.note.nv.tkinfo,"",@"SHT_NOTE"
	.sectionflags	@"SHF_NOTE_NV_TKINFO"
	.tkinfo
        /*0018*/ 	.word	0x00000002
        /*0030*/ 	.string	""
        /*0030*/ 	.string	"ptxas"
        /*0030*/ 	.string	"Cuda compilation tools, release 13.0, V13.0.88"
        /*0030*/ 	.string	"Build cuda_13.0.r13.0/compiler.36424714_0"
        /*0030*/ 	.string	"-arch sm_100 -m 64 "



//--------------------- .note.nv.cuinfo           --------------------------
	.section	.note.nv.cuinfo,"",@"SHT_NOTE"
	.sectionflags	@"SHF_NOTE_NV_CUINFO"
        /*0018*/ 	.short	0x0002
        /*001a*/ 	.short	0x0064
        /*001c*/ 	.short	0x0082
	.zero		2


//--------------------- .nv.info                  --------------------------
	.section	.nv.info,"",@"SHT_CUDA_INFO"
	.align	4


	//----- nvinfo : EIATTR_REGCOUNT
	.align		4
        /*0000*/ 	.byte	0x04, 0x2f
        /*0002*/ 	.short	(.L_1 - .L_0)
	.align		4
.L_0:
        /*0004*/ 	.word	index@(_Z15calculate_indexPfS_i)
        /*0008*/ 	.word	0x00000012


	//----- nvinfo : EIATTR_FRAME_SIZE
	.align		4
.L_1:
        /*000c*/ 	.byte	0x04, 0x11
        /*000e*/ 	.short	(.L_3 - .L_2)
	.align		4
.L_2:
        /*0010*/ 	.word	index@($__internal_0_$__cuda_sm3x_div_rn_noftz_f32_slowpath)
        /*0014*/ 	.word	0x00000000


	//----- nvinfo : EIATTR_FRAME_SIZE
	.align		4
.L_3:
        /*0018*/ 	.byte	0x04, 0x11
        /*001a*/ 	.short	(.L_5 - .L_4)
	.align		4
.L_4:
        /*001c*/ 	.word	index@(_Z15calculate_indexPfS_i)
        /*0020*/ 	.word	0x00000000


	//----- nvinfo : EIATTR_MIN_STACK_SIZE
	.align		4
.L_5:
        /*0024*/ 	.byte	0x04, 0x12
        /*0026*/ 	.short	(.L_7 - .L_6)
	.align		4
.L_6:
        /*0028*/ 	.word	index@(_Z15calculate_indexPfS_i)
        /*002c*/ 	.word	0x00000000
.L_7:


//--------------------- .nv.compat                --------------------------
	.section	.nv.compat,"",@"SHT_CUDA_COMPAT_INFO"
	.align	4
        /*0000*/ 	.byte	0x02, 0x09, 0x00, 0x00, 0x02, 0x02, 0x01, 0x00, 0x02, 0x05, 0x05, 0x00, 0x03, 0x07, 0x01, 0x01
        /*0010*/ 	.byte	0x02, 0x03, 0x00, 0x00, 0x02, 0x06, 0x01, 0x00, 0x04, 0x0b, 0x08, 0x00, 0x01, 0x00, 0x00, 0x00
        /*0020*/ 	.byte	0x00, 0x00, 0x00, 0x00


//--------------------- .nv.info._Z15calculate_indexPfS_i --------------------------
	.section	.nv.info._Z15calculate_indexPfS_i,"",@"SHT_CUDA_INFO"
	.sectionflags	@""
	.align	4


	//----- nvinfo : EIATTR_CUDA_API_VERSION
	.align		4
        /*0000*/ 	.byte	0x04, 0x37
        /*0002*/ 	.short	(.L_9 - .L_8)
.L_8:
        /*0004*/ 	.word	0x00000082


	//----- nvinfo : EIATTR_KPARAM_INFO
	.align		4
.L_9:
        /*0008*/ 	.byte	0x04, 0x17
        /*000a*/ 	.short	(.L_11 - .L_10)
.L_10:
        /*000c*/ 	.word	0x00000000
        /*0010*/ 	.short	0x0002
        /*0012*/ 	.short	0x0010
        /*0014*/ 	.byte	0x00, 0xf0, 0x11, 0x00


	//----- nvinfo : EIATTR_KPARAM_INFO
	.align		4
.L_11:
        /*0018*/ 	.byte	0x04, 0x17
        /*001a*/ 	.short	(.L_13 - .L_12)
.L_12:
        /*001c*/ 	.word	0x00000000
        /*0020*/ 	.short	0x0001
        /*0022*/ 	.short	0x0008
        /*0024*/ 	.byte	0x00, 0xf5, 0x21, 0x00


	//----- nvinfo : EIATTR_KPARAM_INFO
	.align		4
.L_13:
        /*0028*/ 	.byte	0x04, 0x17
        /*002a*/ 	.short	(.L_15 - .L_14)
.L_14:
        /*002c*/ 	.word	0x00000000
        /*0030*/ 	.short	0x0000
        /*0032*/ 	.short	0x0000
        /*0034*/ 	.byte	0x00, 0xf5, 0x21, 0x00


	//----- nvinfo : EIATTR_SPARSE_MMA_MASK
	.align		4
.L_15:
        /*0038*/ 	.byte	0x03, 0x50
        /*003a*/ 	.short	0x0000


	//----- nvinfo : EIATTR_MAXREG_COUNT
	.align		4
        /*003c*/ 	.byte	0x03, 0x1b
        /*003e*/ 	.short	0x00ff


	//----- nvinfo : EIATTR_MERCURY_ISA_VERSION
	.align		4
        /*0040*/ 	.byte	0x03, 0x5f
        /*0042*/ 	.short	0x0101


	//----- nvinfo : EIATTR_VRC_CTA_INIT_COUNT
	.align		4
        /*0044*/ 	.byte	0x02, 0x4a
	.zero		1
	.zero		1


	//----- nvinfo : EIATTR_EXIT_INSTR_OFFSETS
	.align		4
        /*0048*/ 	.byte	0x04, 0x1c
        /*004a*/ 	.short	(.L_17 - .L_16)


	//   ....[0]....
.L_16:
        /*004c*/ 	.word	0x000000c0


	//   ....[1]....
        /*0050*/ 	.word	0x00000580


	//   ....[2]....
        /*0054*/ 	.word	0x000005a0


	//   ....[3]....
        /*0058*/ 	.word	0x000005d0


	//----- nvinfo : EIATTR_CRS_STACK_SIZE
	.align		4
.L_17:
        /*005c*/ 	.byte	0x04, 0x1e
        /*005e*/ 	.short	(.L_19 - .L_18)
.L_18:
        /*0060*/ 	.word	0x00000000


	//----- nvinfo : EIATTR_CBANK_PARAM_SIZE
	.align		4
.L_19:
        /*0064*/ 	.byte	0x03, 0x19
        /*0066*/ 	.short	0x0014


	//----- nvinfo : EIATTR_PARAM_CBANK
	.align		4
        /*0068*/ 	.byte	0x04, 0x0a
        /*006a*/ 	.short	(.L_21 - .L_20)
	.align		4
.L_20:
        /*006c*/ 	.word	index@(.nv.constant0._Z15calculate_indexPfS_i)
        /*0070*/ 	.short	0x0380
        /*0072*/ 	.short	0x0014


	//----- nvinfo : EIATTR_SW_WAR
	.align		4
.L_21:
        /*0074*/ 	.byte	0x04, 0x36
        /*0076*/ 	.short	(.L_23 - .L_22)
.L_22:
        /*0078*/ 	.word	0x00000008
.L_23:


//--------------------- .nv.callgraph             --------------------------
	.section	.nv.callgraph,"",@"SHT_CUDA_CALLGRAPH"
	.align	4
	.sectionentsize	8
	.align		4
        /*0000*/ 	.word	0x00000000
	.align		4
        /*0004*/ 	.word	0xffffffff
	.align		4
        /*0008*/ 	.word	0x00000000
	.align		4
        /*000c*/ 	.word	0xfffffffe
	.align		4
        /*0010*/ 	.word	0x00000000
	.align		4
        /*0014*/ 	.word	0xfffffffd
	.align		4
        /*0018*/ 	.word	0x00000000
	.align		4
        /*001c*/ 	.word	0xfffffffc


//--------------------- .text._Z15calculate_indexPfS_i --------------------------
	.section	.text._Z15calculate_indexPfS_i,"ax",@progbits
	.align	128
        .global         _Z15calculate_indexPfS_i
        .type           _Z15calculate_indexPfS_i,@function
        .size           _Z15calculate_indexPfS_i,(.L_x_18 - _Z15calculate_indexPfS_i)
        .other          _Z15calculate_indexPfS_i,@"STO_CUDA_ENTRY STV_DEFAULT"
_Z15calculate_indexPfS_i:
.text._Z15calculate_indexPfS_i:
[----:B------:R-:W-:Y:S01]  /*0000*/  LDC R1, c[0x0][0x37c] ;  /* 0x0000df00ff017b82 */ /* 0x000fe20000000800 */
[----:B------:R-:W0:Y:S07]  /*0010*/  S2R R0, SR_TID.X ;  /* 0x0000000000007919 */ /* 0x000e2e0000002100 */
[----:B------:R-:W-:Y:S01]  /*0020*/  S2UR UR4, SR_CTAID.Y ;  /* 0x00000000000479c3 */ /* 0x000fe20000002600 */
[----:B------:R-:W1:Y:S01]  /*0030*/  LDCU UR5, c[0x0][0x370] ;  /* 0x00006e00ff0577ac */ /* 0x000e620008000800 */
[----:B------:R-:W2:Y:S06]  /*0040*/  LDCU UR7, c[0x0][0x390] ;  /* 0x00007200ff0777ac */ /* 0x000eac0008000800 */
[----:B------:R-:W1:Y:S08]  /*0050*/  S2UR UR6, SR_CTAID.X ;  /* 0x00000000000679c3 */ /* 0x000e700000002500 */
[----:B------:R-:W0:Y:S08]  /*0060*/  LDC R7, c[0x0][0x360] ;  /* 0x0000d800ff077b82 */ /* 0x000e300000000800 */
[----:B------:R-:W3:Y:S01]  /*0070*/  LDC.64 R2, c[0x0][0x388] ;  /* 0x0000e200ff027b82 */ /* 0x000ee20000000a00 */
[----:B-1----:R-:W-:-:S07]  /*0080*/  UIMAD UR4, UR4, UR5, UR6 ;  /* 0x00000005040472a4 */ /* 0x002fce000f8e0206 */
[----:B------:R-:W1:Y:S01]  /*0090*/  LDC.64 R4, c[0x0][0x380] ;  /* 0x0000e000ff047b82 */ /* 0x000e620000000a00 */
[----:B0-----:R-:W-:-:S05]  /*00a0*/  IMAD R7, R7, UR4, R0 ;  /* 0x0000000407077c24 */ /* 0x001fca000f8e0200 */
[----:B--2---:R-:W-:-:S13]  /*00b0*/  ISETP.GE.AND P0, PT, R7, UR7, PT ;  /* 0x0000000707007c0c */ /* 0x004fda000bf06270 */
[----:B---3--:R-:W-:Y:S05]  /*00c0*/  @P0 EXIT ;  /* 0x000000000000094d */ /* 0x008fea0003800000 */
[----:B------:R-:W0:Y:S01]  /*00d0*/  LDCU.64 UR4, c[0x0][0x358] ;  /* 0x00006b00ff0477ac */ /* 0x000e220008000a00 */
[----:B------:R-:W-:-:S04]  /*00e0*/  IMAD.WIDE R2, R7, 0x4, R2 ;  /* 0x0000000407027825 */ /* 0x000fc800078e0202 */
[----:B-1----:R-:W-:Y:S02]  /*00f0*/  IMAD.WIDE R4, R7, 0x4, R4 ;  /* 0x0000000407047825 */ /* 0x002fe400078e0204 */
[----:B0-----:R-:W2:Y:S04]  /*0100*/  LDG.E R2, desc[UR4][R2.64] ;  /* 0x0000000402027981 */ /* 0x001ea8000c1e1900 */
[----:B------:R-:W3:Y:S01]  /*0110*/  LDG.E R0, desc[UR4][R4.64] ;  /* 0x0000000404007981 */ /* 0x000ee2000c1e1900 */
[----:B--2---:R-:W-:-:S04]  /*0120*/  FSETP.NEU.AND P0, PT, R2, -9999, PT ;  /* 0xc61c3c000200780b */ /* 0x004fc80003f0d000 */
[----:B---3--:R-:W-:-:S13]  /*0130*/  FSETP.EQ.OR P0, PT, R0, -9999, !P0 ;  /* 0xc61c3c000000780b */ /* 0x008fda0004702400 */
[----:B------:R-:W-:Y:S05]  /*0140*/  @P0 BRA `(.L_x_0) ;  /* 0x0000000400180947 */ /* 0x000fea0003800000 */
[----:B------:R-:W-:-:S04]  /*0150*/  FSETP.GEU.AND P0, PT, R0, 40, PT ;  /* 0x422000000000780b */ /* 0x000fc80003f0e000 */
[----:B------:R-:W-:-:S13]  /*0160*/  FSETP.LTU.OR P0, PT, R2, 4, P0 ;  /* 0x408000000200780b */ /* 0x000fda0000709400 */
[----:B------:R-:W-:Y:S05]  /*0170*/  @P0 BRA `(.L_x_1) ;  /* 0x0000000400040947 */ /* 0x000fea0003800000 */
[----:B------:R-:W-:Y:S01]  /*0180*/  FMNMX.NAN R0, R0, 12, !PT ;  /* 0x4140000000007809 */ /* 0x000fe20007820000 */
[----:B------:R-:W-:Y:S02]  /*0190*/  IMAD.MOV.U32 R3, RZ, RZ, 0x3ebff66f ;  /* 0x3ebff66fff037424 */ /* 0x000fe400078e00ff */
[----:B------:R-:W-:Y:S01]  /*01a0*/  FMUL R6, R2, 0.061601001769304275513 ;  /* 0x3d7c515502067820 */ /* 0x000fe20000400000 */
[----:B------:R-:W-:Y:S01]  /*01b0*/  BSSY.RECONVERGENT B0, `(.L_x_2) ;  /* 0x000002d000007945 */ /* 0x000fe20003800200 */
[----:B------:R-:W-:Y:S01]  /*01c0*/  FMNMX.NAN R0, R0, 32, PT ;  /* 0x4200000000007809 */ /* 0x000fe20003820000 */
[C---:B------:R-:W-:Y:S01]  /*01d0*/  FFMA R3, R2.reuse, -R3, -2.6478660106658935547 ;  /* 0xc02976a302037423 */ /* 0x040fe20000000803 */
[----:B------:R-:W-:-:S03]  /*01e0*/  FMUL R2, R2, -0.0015109999803826212883 ;  /* 0xbac60cbf02027820 */ /* 0x000fc60000400000 */
[C---:B------:R-:W-:Y:S01]  /*01f0*/  FFMA R3, R0.reuse, R6, R3 ;  /* 0x0000000600037223 */ /* 0x040fe20000000003 */
[----:B------:R-:W-:-:S04]  /*0200*/  FMUL R0, R0, R0 ;  /* 0x0000000000007220 */ /* 0x000fc80000400000 */
[----:B------:R-:W-:Y:S01]  /*0210*/  FFMA R0, R2, R0, R3 ;  /* 0x0000000002007223 */ /* 0x000fe20000000003 */
[----:B------:R-:W-:-:S04]  /*0220*/  IMAD.MOV.U32 R3, RZ, RZ, 0x3f800000 ;  /* 0x3f800000ff037424 */ /* 0x000fc800078e00ff */
[----:B------:R-:W-:-:S13]  /*0230*/  FSETP.NEU.AND P0, PT, R0, RZ, PT ;  /* 0x000000ff0000720b */ /* 0x000fda0003f0d000 */
[----:B------:R-:W-:Y:S05]  /*0240*/  @!P0 BRA `(.L_x_3) ;  /* 0x00000000008c8947 */ /* 0x000fea0003800000 */
[----:B------:R-:W-:Y:S02]  /*0250*/  HFMA2 R2, -RZ, RZ, 1.9296875, -0.048675537109375 ;  /* 0x3fb8aa3bff027431 */ /* 0x000fe400000001ff */
[----:B------:R-:W-:Y:S01]  /*0260*/  IMAD.MOV.U32 R3, RZ, RZ, 0x322e41d4 ;  /* 0x322e41d4ff037424 */ /* 0x000fe200078e00ff */
[----:B------:R-:W-:Y:S01]  /*0270*/  FSETP.NAN.AND P2, PT, |R0|, |R0|, PT ;  /* 0x400000000000720b */ /* 0x000fe20003f48200 */
[----:B------:R-:W-:Y:S02]  /*0280*/  IMAD.MOV.U32 R7, RZ, RZ, 0x3e9be32a ;  /* 0x3e9be32aff077424 */ /* 0x000fe400078e00ff */
[----:B------:R-:W-:-:S04]  /*0290*/  FFMA R2, R3, R2, 5.7566175826195831178e-08 ;  /* 0x33773eae03027423 */ /* 0x000fc80000000002 */
[----:B------:R-:W-:-:S04]  /*02a0*/  FFMA R2, R7, 1.9251366722983220825e-08, R2 ;  /* 0x32a55e3407027823 */ /* 0x000fc80000000002 */
[----:B------:R-:W-:-:S04]  /*02b0*/  FFMA R2, R3, 0.033907372504472732544, R2 ;  /* 0x3d0ae27503027823 */ /* 0x000fc80000000002 */
[----:B------:R-:W-:-:S04]  /*02c0*/  FFMA R2, R7, 0.011302457191050052643, R2 ;  /* 0x3c392df107027823 */ /* 0x000fc80000000002 */
[----:B------:R-:W-:-:S04]  /*02d0*/  FADD R3, R2, 1.439253687858581543 ;  /* 0x3fb8397702037421 */ /* 0x000fc80000000000 */
[----:B------:R-:W-:Y:S01]  /*02e0*/  FMUL R7, R0, R3 ;  /* 0x0000000300077220 */ /* 0x000fe20000400000 */
[----:B------:R-:W-:-:S03]  /*02f0*/  FADD R9, R3, -1.439253687858581543 ;  /* 0xbfb8397703097421 */ /* 0x000fc60000000000 */
[----:B------:R-:W0:Y:S01]  /*0300*/  FRND R6, R7 ;  /* 0x0000000700067307 */ /* 0x000e220000201000 */
[----:B------:R-:W-:Y:S01]  /*0310*/  FADD R2, R2, -R9 ;  /* 0x8000000902027221 */ /* 0x000fe20000000000 */
[C---:B------:R-:W-:Y:S01]  /*0320*/  FFMA R3, R0.reuse, R3, -R7 ;  /* 0x0000000300037223 */ /* 0x040fe20000000807 */
[----:B------:R-:W-:Y:S01]  /*0330*/  IMAD.MOV.U32 R9, RZ, RZ, 0x391fcb8e ;  /* 0x391fcb8eff097424 */ /* 0x000fe200078e00ff */
[C---:B------:R-:W-:Y:S02]  /*0340*/  FSETP.GT.AND P0, PT, |R7|.reuse, 152, PT ;  /* 0x431800000700780b */ /* 0x040fe40003f04200 */
[----:B------:R-:W-:Y:S02]  /*0350*/  FFMA R3, R0, R2, R3 ;  /* 0x0000000200037223 */ /* 0x000fe40000000003 */
[----:B------:R-:W1:Y:S01]  /*0360*/  F2I.NTZ R8, R7 ;  /* 0x0000000700087305 */ /* 0x000e620000203100 */
[----:B0-----:R-:W-:Y:S01]  /*0370*/  FADD R2, R7, -R6 ;  /* 0x8000000607027221 */ /* 0x001fe20000000000 */
[----:B------:R-:W-:-:S03]  /*0380*/  FSETP.GT.AND P1, PT, R6, RZ, PT ;  /* 0x000000ff0600720b */ /* 0x000fc60003f24000 */
[----:B------:R-:W-:-:S04]  /*0390*/  FADD R2, R2, R3 ;  /* 0x0000000302027221 */ /* 0x000fc80000000000 */
[----:B------:R-:W-:-:S04]  /*03a0*/  FFMA R3, R2, R9, 0.0013391353422775864601 ;  /* 0x3aaf85ed02037423 */ /* 0x000fc80000000009 */
[----:B------:R-:W-:-:S04]  /*03b0*/  FFMA R3, R2, R3, 0.0096188392490148544312 ;  /* 0x3c1d985602037423 */ /* 0x000fc80000000003 */
[----:B------:R-:W-:-:S04]  /*03c0*/  FFMA R3, R2, R3, 0.055503588169813156128 ;  /* 0x3d6357bb02037423 */ /* 0x000fc80000000003 */
[C---:B------:R-:W-:Y:S01]  /*03d0*/  FFMA R9, R2.reuse, R3, 0.24022644758224487305 ;  /* 0x3e75fdec02097423 */ /* 0x040fe20000000003 */
[----:B------:R-:W-:Y:S02]  /*03e0*/  SEL R3, RZ, 0x83000000, P1 ;  /* 0x83000000ff037807 */ /* 0x000fe40000800000 */
[----:B------:R-:W-:Y:S01]  /*03f0*/  FSETP.GEU.AND P1, PT, R7, RZ, PT ;  /* 0x000000ff0700720b */ /* 0x000fe20003f2e000 */
[----:B------:R-:W-:Y:S01]  /*0400*/  FFMA R9, R2, R9, 0.69314718246459960938 ;  /* 0x3f31721802097423 */ /* 0x000fe20000000009 */
[----:B------:R-:W-:Y:S01]  /*0410*/  IADD3 R6, PT, PT, R3, 0x7f000000, RZ ;  /* 0x7f00000003067810 */ /* 0x000fe20007ffe0ff */
[----:B-1----:R-:W-:Y:S01]  /*0420*/  IMAD R8, R8, 0x800000, -R3 ;  /* 0x0080000008087824 */ /* 0x002fe200078e0a03 */
[----:B------:R-:W-:Y:S01]  /*0430*/  FSEL R3, RZ, +INF , !P1 ;  /* 0x7f800000ff037808 */ /* 0x000fe20004800000 */
[----:B------:R-:W-:-:S04]  /*0440*/  FFMA R9, R2, R9, 1 ;  /* 0x3f80000002097423 */ /* 0x000fc80000000009 */
[----:B------:R-:W-:-:S04]  /*0450*/  FMUL R9, R6, R9 ;  /* 0x0000000906097220 */ /* 0x000fc80000400000 */
[----:B------:R-:W-:Y:S01]  /*0460*/  @!P0 FMUL R3, R8, R9 ;  /* 0x0000000908038220 */ /* 0x000fe20000400000 */
[----:B------:R-:W-:-:S07]  /*0470*/  @P2 FADD R3, R0, 2.7182817459106445312 ;  /* 0x402df85400032421 */ /* 0x000fce0000000000 */
.L_x_3:
[----:B------:R-:W-:Y:S05]  /*0480*/  BSYNC.RECONVERGENT B0 ;  /* 0x0000000000007941 */ /* 0x000fea0003800200 */
.L_x_2:
[----:B------:R-:W-:Y:S01]  /*0490*/  FADD R8, R3, 1 ;  /* 0x3f80000003087421 */ /* 0x000fe20000000000 */
[----:B------:R-:W-:Y:S03]  /*04a0*/  BSSY.RECONVERGENT B0, `(.L_x_4) ;  /* 0x000000c000007945 */ /* 0x000fe60003800200 */
[----:B------:R-:W0:Y:S08]  /*04b0*/  MUFU.RCP R0, R8 ;  /* 0x0000000800007308 */ /* 0x000e300000001000 */
[----:B------:R-:W1:Y:S01]  /*04c0*/  FCHK P0, R3, R8 ;  /* 0x0000000803007302 */ /* 0x000e620000000000 */
[----:B0-----:R-:W-:-:S04]  /*04d0*/  FFMA R7, -R8, R0, 1 ;  /* 0x3f80000008077423 */ /* 0x001fc80000000100 */
[----:B------:R-:W-:-:S04]  /*04e0*/  FFMA R0, R0, R7, R0 ;  /* 0x0000000700007223 */ /* 0x000fc80000000000 */
[----:B------:R-:W-:-:S04]  /*04f0*/  FFMA R2, R0, R3, RZ ;  /* 0x0000000300027223 */ /* 0x000fc800000000ff */
[----:B------:R-:W-:-:S04]  /*0500*/  FFMA R7, -R8, R2, R3 ;  /* 0x0000000208077223 */ /* 0x000fc80000000103 */
[----:B------:R-:W-:Y:S01]  /*0510*/  FFMA R7, R0, R7, R2 ;  /* 0x0000000700077223 */ /* 0x000fe20000000002 */
[----:B-1----:R-:W-:Y:S06]  /*0520*/  @!P0 BRA `(.L_x_5) ;  /* 0x00000000000c8947 */ /* 0x002fec0003800000 */
[----:B------:R-:W-:-:S07]  /*0530*/  MOV R2, 0x550 ;  /* 0x0000055000027802 */ /* 0x000fce0000000f00 */
[----:B------:R-:W-:Y:S05]  /*0540*/  CALL.REL.NOINC `($__internal_0_$__cuda_sm3x_div_rn_noftz_f32_slowpath) ;  /* 0x0000000000247944 */ /* 0x000fea0003c00000 */
[----:B------:R-:W-:-:S07]  /*0550*/  IMAD.MOV.U32 R7, RZ, RZ, R0 ;  /* 0x000000ffff077224 */ /* 0x000fce00078e0000 */
.L_x_5:
[----:B------:R-:W-:Y:S05]  /*0560*/  BSYNC.RECONVERGENT B0 ;  /* 0x0000000000007941 */ /* 0x000fea0003800200 */
.L_x_4:
[----:B------:R-:W-:Y:S01]  /*0570*/  STG.E desc[UR4][R4.64], R7 ;  /* 0x0000000704007986 */ /* 0x000fe2000c101904 */
[----:B------:R-:W-:Y:S05]  /*0580*/  EXIT ;  /* 0x000000000000794d */ /* 0x000fea0003800000 */
.L_x_1:
[----:B------:R-:W-:Y:S01]  /*0590*/  STG.E desc[UR4][R4.64], RZ ;  /* 0x000000ff04007986 */ /* 0x000fe2000c101904 */
[----:B------:R-:W-:Y:S05]  /*05a0*/  EXIT ;  /* 0x000000000000794d */ /* 0x000fea0003800000 */
.L_x_0:
[----:B------:R-:W-:-:S05]  /*05b0*/  MOV R3, 0xc61c3c00 ;  /* 0xc61c3c0000037802 */ /* 0x000fca0000000f00 */
[----:B------:R-:W-:Y:S01]  /*05c0*/  STG.E desc[UR4][R4.64], R3 ;  /* 0x0000000304007986 */ /* 0x000fe2000c101904 */
[----:B------:R-:W-:Y:S05]  /*05d0*/  EXIT ;  /* 0x000000000000794d */ /* 0x000fea0003800000 */
        .weak           $__internal_0_$__cuda_sm3x_div_rn_noftz_f32_slowpath
        .type           $__internal_0_$__cuda_sm3x_div_rn_noftz_f32_slowpath,@function
        .size           $__internal_0_$__cuda_sm3x_div_rn_noftz_f32_slowpath,(.L_x_18 - $__internal_0_$__cuda_sm3x_div_rn_noftz_f32_slowpath)
$__internal_0_$__cuda_sm3x_div_rn_noftz_f32_slowpath:
[----:B------:R-:W-:Y:S01]  /*05e0*/  SHF.R.U32.HI R6, RZ, 0x17, R8 ;  /* 0x00000017ff067819 */ /* 0x000fe20000011608 */
[----:B------:R-:W-:Y:S01]  /*05f0*/  BSSY.RECONVERGENT B1, `(.L_x_6) ;  /* 0x0000064000017945 */ /* 0x000fe20003800200 */
[----:B------:R-:W-:Y:S02]  /*0600*/  SHF.R.U32.HI R0, RZ, 0x17, R3 ;  /* 0x00000017ff007819 */ /* 0x000fe40000011603 */
[----:B------:R-:W-:Y:S02]  /*0610*/  LOP3.LUT R15, R6, 0xff, RZ, 0xc0, !PT ;  /* 0x000000ff060f7812 */ /* 0x000fe400078ec0ff */
[----:B------:R-:W-:Y:S02]  /*0620*/  LOP3.LUT R10, R0, 0xff, RZ, 0xc0, !PT ;  /* 0x000000ff000a7812 */ /* 0x000fe400078ec0ff */
[----:B------:R-:W-:Y:S01]  /*0630*/  MOV R6, R8 ;  /* 0x0000000800067202 */ /* 0x000fe20000000f00 */
[----:B------:R-:W-:Y:S02]  /*0640*/  VIADD R11, R15, 0xffffffff ;  /* 0xffffffff0f0b7836 */ /* 0x000fe40000000000 */
[----:B------:R-:W-:-:S03]  /*0650*/  VIADD R9, R10, 0xffffffff ;  /* 0xffffffff0a097836 */ /* 0x000fc60000000000 */
[----:B------:R-:W-:-:S04]  /*0660*/  ISETP.GT.U32.AND P0, PT, R11, 0xfd, PT ;  /* 0x000000fd0b00780c */ /* 0x000fc80003f04070 */
[----:B------:R-:W-:-:S13]  /*0670*/  ISETP.GT.U32.OR P0, PT, R9, 0xfd, P0 ;  /* 0x000000fd0900780c */ /* 0x000fda0000704470 */
[----:B------:R-:W-:Y:S01]  /*0680*/  @!P0 IMAD.MOV.U32 R7, RZ, RZ, RZ ;  /* 0x000000ffff078224 */ /* 0x000fe200078e00ff */
[----:B------:R-:W-:Y:S06]  /*0690*/  @!P0 BRA `(.L_x_7) ;  /* 0x0000000000608947 */ /* 0x000fec0003800000 */
[----:B------:R-:W-:Y:S01]  /*06a0*/  FSETP.GTU.FTZ.AND P0, PT, |R3|, +INF , PT ;  /* 0x7f8000000300780b */ /* 0x000fe20003f1c200 */
[----:B------:R-:W-:Y:S01]  /*06b0*/  IMAD.MOV.U32 R0, RZ, RZ, R8 ;  /* 0x000000ffff007224 */ /* 0x000fe200078e0008 */
[----:B------:R-:W-:-:S04]  /*06c0*/  FSETP.GTU.FTZ.AND P1, PT, |R8|, +INF , PT ;  /* 0x7f8000000800780b */ /* 0x000fc80003f3c200 */
[----:B------:R-:W-:-:S13]  /*06d0*/  PLOP3.LUT P0, PT, P0, P1, PT, 0xf8, 0x8f ;  /* 0x00000000008f781c */ /* 0x000fda0000703f70 */
[----:B------:R-:W-:Y:S05]  /*06e0*/  @P0 BRA `(.L_x_8) ;  /* 0x00000004004c0947 */ /* 0x000fea0003800000 */
[----:B------:R-:W-:-:S13]  /*06f0*/  LOP3.LUT P0, RZ, R6, 0x7fffffff, R3, 0xc8, !PT ;  /* 0x7fffffff06ff7812 */ /* 0x000fda000780c803 */
[----:B------:R-:W-:Y:S05]  /*0700*/  @!P0 BRA `(.L_x_9) ;  /* 0x00000004003c8947 */ /* 0x000fea0003800000 */
[C---:B------:R-:W-:Y:S02]  /*0710*/  FSETP.NEU.FTZ.AND P2, PT, |R3|.reuse, +INF , PT ;  /* 0x7f8000000300780b */ /* 0x040fe40003f5d200 */
[----:B------:R-:W-:Y:S02]  /*0720*/  FSETP.NEU.FTZ.AND P1, PT, |R0|, +INF , PT ;  /* 0x7f8000000000780b */ /* 0x000fe40003f3d200 */
[----:B------:R-:W-:-:S11]  /*0730*/  FSETP.NEU.FTZ.AND P0, PT, |R3|, +INF , PT ;  /* 0x7f8000000300780b */ /* 0x000fd60003f1d200 */
[----:B------:R-:W-:Y:S05]  /*0740*/  @!P1 BRA !P2, `(.L_x_9) ;  /* 0x00000004002c9947 */ /* 0x000fea0005000000 */
[----:B------:R-:W-:-:S04]  /*0750*/  LOP3.LUT P2, RZ, R3, 0x7fffffff, RZ, 0xc0, !PT ;  /* 0x7fffffff03ff7812 */ /* 0x000fc8000784c0ff */
[----:B------:R-:W-:-:S13]  /*0760*/  PLOP3.LUT P1, PT, P1, P2, PT, 0x2f, 0xf2 ;  /* 0x0000000000f2781c */ /* 0x000fda0000f24577 */
[----:B------:R-:W-:Y:S05]  /*0770*/  @P1 BRA `(.L_x_10) ;  /* 0x0000000400181947 */ /* 0x000fea0003800000 */
[----:B------:R-:W-:-:S04]  /*0780*/  LOP3.LUT P1, RZ, R6, 0x7fffffff, RZ, 0xc0, !PT ;  /* 0x7fffffff06ff7812 */ /* 0x000fc8000782c0ff */
[----:B------:R-:W-:-:S13]  /*0790*/  PLOP3.LUT P0, PT, P0, P1, PT, 0x2f, 0xf2 ;  /* 0x0000000000f2781c */ /* 0x000fda0000702577 */
[----:B------:R-:W-:Y:S05]  /*07a0*/  @P0 BRA `(.L_x_11) ;  /* 0x0000000400000947 */ /* 0x000fea0003800000 */
[----:B------:R-:W-:Y:S02]  /*07b0*/  ISETP.GE.AND P0, PT, R9, RZ, PT ;  /* 0x000000ff0900720c */ /* 0x000fe40003f06270 */
[----:B------:R-:W-:-:S11]  /*07c0*/  ISETP.GE.AND P1, PT, R11, RZ, PT ;  /* 0x000000ff0b00720c */ /* 0x000fd60003f26270 */
[----:B------:R-:W-:Y:S01]  /*07d0*/  @P0 MOV R7, RZ ;  /* 0x000000ff00070202 */ /* 0x000fe20000000f00 */
[----:B------:R-:W-:Y:S02]  /*07e0*/  @!P0 IMAD.MOV.U32 R7, RZ, RZ, -0x40 ;  /* 0xffffffc0ff078424 */ /* 0x000fe400078e00ff */
[----:B------:R-:W-:Y:S01]  /*07f0*/  @!P0 FFMA R3, R3, 1.84467440737095516160e+19, RZ ;  /* 0x5f80000003038823 */ /* 0x000fe200000000ff */
[----:B------:R-:W-:Y:S01]  /*0800*/  @!P1 FFMA R6, R0, 1.84467440737095516160e+19, RZ ;  /* 0x5f80000000069823 */ /* 0x000fe200000000ff */
[----:B------:R-:W-:-:S07]  /*0810*/  @!P1 VIADD R7, R7, 0x40 ;  /* 0x0000004007079836 */ /* 0x000fce0000000000 */
.L_x_7:
[----:B------:R-:W-:Y:S01]  /*0820*/  LEA R9, R15, 0xc0800000, 0x17 ;  /* 0xc08000000f097811 */ /* 0x000fe200078eb8ff */
[----:B------:R-:W-:Y:S03]  /*0830*/  BSSY.RECONVERGENT B2, `(.L_x_12) ;  /* 0x0000036000027945 */ /* 0x000fe60003800200 */
[----:B------:R-:W-:Y:S01]  /*0840*/  IADD3 R9, PT, PT, -R9, R6, RZ ;  /* 0x0000000609097210 */ /* 0x000fe20007ffe1ff */
[----:B------:R-:W-:-:S03]  /*0850*/  VIADD R6, R10, 0xffffff81 ;  /* 0xffffff810a067836 */ /* 0x000fc60000000000 */
[----:B------:R-:W0:Y:S01]  /*0860*/  MUFU.RCP R8, R9 ;  /* 0x0000000900087308 */ /* 0x000e220000001000 */
[----:B------:R-:W-:Y:S01]  /*0870*/  FADD.FTZ R11, -R9, -RZ ;  /* 0x800000ff090b7221 */ /* 0x000fe20000010100 */
[C---:B------:R-:W-:Y:S01]  /*0880*/  IMAD R0, R6.reuse, -0x800000, R3 ;  /* 0xff80000006007824 */ /* 0x040fe200078e0203 */
[----:B------:R-:W-:-:S05]  /*0890*/  IADD3 R6, PT, PT, R6, 0x7f, -R15 ;  /* 0x0000007f06067810 */ /* 0x000fca0007ffe80f */
[----:B------:R-:W-:Y:S02]  /*08a0*/  IMAD.IADD R6, R6, 0x1, R7 ;  /* 0x0000000106067824 */ /* 0x000fe400078e0207 */
[----:B0-----:R-:W-:-:S04]  /*08b0*/  FFMA R13, R8, R11, 1 ;  /* 0x3f800000080d7423 */ /* 0x001fc8000000000b */
[----:B------:R-:W-:-:S04]  /*08c0*/  FFMA R10, R8, R13, R8 ;  /* 0x0000000d080a7223 */ /* 0x000fc80000000008 */
[----:B------:R-:W-:-:S04]  /*08d0*/  FFMA R3, R0, R10, RZ ;  /* 0x0000000a00037223 */ /* 0x000fc800000000ff */
[----:B------:R-:W-:-:S04]  /*08e0*/  FFMA R8, R11, R3, R0 ;  /* 0x000000030b087223 */ /* 0x000fc80000000000 */
[----:B------:R-:W-:-:S04]  /*08f0*/  FFMA R13, R10, R8, R3 ;  /* 0x000000080a0d7223 */ /* 0x000fc80000000003 */
[----:B------:R-:W-:-:S04]  /*0900*/  FFMA R8, R11, R13, R0 ;  /* 0x0000000d0b087223 */ /* 0x000fc80000000000 */
[----:B------:R-:W-:-:S05]  /*0910*/  FFMA R0, R10, R8, R13 ;  /* 0x000000080a007223 */ /* 0x000fca000000000d */
[----:B------:R-:W-:-:S04]  /*0920*/  SHF.R.U32.HI R3, RZ, 0x17, R0 ;  /* 0x00000017ff037819 */ /* 0x000fc80000011600 */
[----:B------:R-:W-:-:S04]  /*0930*/  LOP3.LUT R3, R3, 0xff, RZ, 0xc0, !PT ;  /* 0x000000ff03037812 */ /* 0x000fc800078ec0ff */
[----:B------:R-:W-:-:S05]  /*0940*/  IADD3 R9, PT, PT, R3, R6, RZ ;  /* 0x0000000603097210 */ /* 0x000fca0007ffe0ff */
[----:B------:R-:W-:-:S05]  /*0950*/  VIADD R3, R9, 0xffffffff ;  /* 0xffffffff09037836 */ /* 0x000fca0000000000 */
[----:B------:R-:W-:-:S13]  /*0960*/  ISETP.GE.U32.AND P0, PT, R3, 0xfe, PT ;  /* 0x000000fe0300780c */ /* 0x000fda0003f06070 */
[----:B------:R-:W-:Y:S05]  /*0970*/  @!P0 BRA `(.L_x_13) ;  /* 0x0000000000808947 */ /* 0x000fea0003800000 */
[----:B------:R-:W-:-:S13]  /*0980*/  ISETP.GT.AND P0, PT, R9, 0xfe, PT ;  /* 0x000000fe0900780c */ /* 0x000fda0003f04270 */
[----:B------:R-:W-:Y:S05]  /*0990*/  @P0 BRA `(.L_x_14) ;  /* 0x00000000006c0947 */ /* 0x000fea0003800000 */
[----:B------:R-:W-:-:S13]  /*09a0*/  ISETP.GE.AND P0, PT, R9, 0x1, PT ;  /* 0x000000010900780c */ /* 0x000fda0003f06270 */
[----:B------:R-:W-:Y:S05]  /*09b0*/  @P0 BRA `(.L_x_15) ;  /* 0x0000000000740947 */ /* 0x000fea0003800000 */
[----:B------:R-:W-:Y:S02]  /*09c0*/  ISETP.GE.AND P0, PT, R9, -0x18, PT ;  /* 0xffffffe80900780c */ /* 0x000fe40003f06270 */
[----:B------:R-:W-:-:S11]  /*09d0*/  LOP3.LUT R0, R0, 0x80000000, RZ, 0xc0, !PT ;  /* 0x8000000000007812 */ /* 0x000fd600078ec0ff */
[----:B------:R-:W-:Y:S05]  /*09e0*/  @!P0 BRA `(.L_x_15) ;  /* 0x0000000000688947 */ /* 0x000fea0003800000 */
[CCC-:B------:R-:W-:Y:S01]  /*09f0*/  FFMA.RZ R3, R10.reuse, R8.reuse, R13.reuse ;  /* 0x000000080a037223 */ /* 0x1c0fe2000000c00d */
[CCC-:B------:R-:W-:Y:S01]  /*0a00*/  FFMA.RM R6, R10.reuse, R8.reuse, R13.reuse ;  /* 0x000000080a067223 */ /* 0x1c0fe2000000400d */
[C---:B------:R-:W-:Y:S02]  /*0a10*/  ISETP.NE.AND P2, PT, R9.reuse, RZ, PT ;  /* 0x000000ff0900720c */ /* 0x040fe40003f45270 */
[----:B------:R-:W-:Y:S02]  /*0a20*/  ISETP.NE.AND P1, PT, R9, RZ, PT ;  /* 0x000000ff0900720c */ /* 0x000fe40003f25270 */
[----:B------:R-:W-:Y:S01]  /*0a30*/  LOP3.LUT R7, R3, 0x7fffff, RZ, 0xc0, !PT ;  /* 0x007fffff03077812 */ /* 0x000fe200078ec0ff */
[----:B------:R-:W-:Y:S01]  /*0a40*/  FFMA.RP R3, R10, R8, R13 ;  /* 0x000000080a037223 */ /* 0x000fe2000000800d */
[C---:B------:R-:W-:Y:S01]  /*0a50*/  VIADD R8, R9.reuse, 0x20 ;  /* 0x0000002009087836 */ /* 0x040fe20000000000 */
[----:B------:R-:W-:Y:S02]  /*0a60*/  IADD3 R9, PT, PT, -R9, RZ, RZ ;  /* 0x000000ff09097210 */ /* 0x000fe40007ffe1ff */
[----:B------:R-:W-:-:S02]  /*0a70*/  LOP3.LUT R7, R7, 0x800000, RZ, 0xfc, !PT ;  /* 0x0080000007077812 */ /* 0x000fc400078efcff */
[----:B------:R-:W-:Y:S02]  /*0a80*/  FSETP.NEU.FTZ.AND P0, PT, R3, R6, PT ;  /* 0x000000060300720b */ /* 0x000fe40003f1d000 */
[----:B------:R-:W-:Y:S02]  /*0a90*/  SHF.L.U32 R8, R7, R8, RZ ;  /* 0x0000000807087219 */ /* 0x000fe400000006ff */
[----:B------:R-:W-:Y:S02]  /*0aa0*/  SEL R6, R9, RZ, P2 ;  /* 0x000000ff09067207 */ /* 0x000fe40001000000 */
[----:B------:R-:W-:Y:S02]  /*0ab0*/  ISETP.NE.AND P1, PT, R8, RZ, P1 ;  /* 0x000000ff0800720c */ /* 0x000fe40000f25270 */
[----:B------:R-:W-:Y:S02]  /*0ac0*/  SHF.R.U32.HI R6, RZ, R6, R7 ;  /* 0x00000006ff067219 */ /* 0x000fe40000011607 */
[----:B------:R-:W-:-:S02]  /*0ad0*/  PLOP3.LUT P0, PT, P0, P1, PT, 0xf8, 0x8f ;  /* 0x00000000008f781c */ /* 0x000fc40000703f70 */
[----:B------:R-:W-:Y:S02]  /*0ae0*/  SHF.R.U32.HI R8, RZ, 0x1, R6 ;  /* 0x00000001ff087819 */ /* 0x000fe40000011606 */
[----:B------:R-:W-:-:S04]  /*0af0*/  SEL R3, RZ, 0x1, !P0 ;  /* 0x00000001ff037807 */ /* 0x000fc80004000000 */
[----:B------:R-:W-:-:S04]  /*0b00*/  LOP3.LUT R3, R3, 0x1, R8, 0xf8, !PT ;  /* 0x0000000103037812 */ /* 0x000fc800078ef808 */
[----:B------:R-:W-:-:S05]  /*0b10*/  LOP3.LUT R3, R3, R6, RZ, 0xc0, !PT ;  /* 0x0000000603037212 */ /* 0x000fca00078ec0ff */
[----:B------:R-:W-:-:S05]  /*0b20*/  IMAD.IADD R3, R8, 0x1, R3 ;  /* 0x0000000108037824 */ /* 0x000fca00078e0203 */
[----:B------:R-:W-:Y:S01]  /*0b30*/  LOP3.LUT R0, R3, R0, RZ, 0xfc, !PT ;  /* 0x0000000003007212 */ /* 0x000fe200078efcff */
[----:B------:R-:W-:Y:S06]  /*0b40*/  BRA `(.L_x_15) ;  /* 0x0000000000107947 */ /* 0x000fec0003800000 */
.L_x_14:
[----:B------:R-:W-:-:S04]  /*0b50*/  LOP3.LUT R0, R0, 0x80000000, RZ, 0xc0, !PT ;  /* 0x8000000000007812 */ /* 0x000fc800078ec0ff */
[----:B------:R-:W-:Y:S01]  /*0b60*/  LOP3.LUT R0, R0, 0x7f800000, RZ, 0xfc, !PT ;  /* 0x7f80000000007812 */ /* 0x000fe200078efcff */
[----:B------:R-:W-:Y:S06]  /*0b70*/  BRA `(.L_x_15) ;  /* 0x0000000000047947 */ /* 0x000fec0003800000 */
.L_x_13:
[----:B------:R-:W-:-:S07]  /*0b80*/  IMAD R0, R6, 0x800000, R0 ;  /* 0x0080000006007824 */ /* 0x000fce00078e0200 */
.L_x_15:
[----:B------:R-:W-:Y:S05]  /*0b90*/  BSYNC.RECONVERGENT B2 ;  /* 0x0000000000027941 */ /* 0x000fea0003800200 */
.L_x_12:
[----:B------:R-:W-:Y:S05]  /*0ba0*/  BRA `(.L_x_16) ;  /* 0x0000000000207947 */ /* 0x000fea0003800000 */
.L_x_11:
[----:B------:R-:W-:-:S04]  /*0bb0*/  LOP3.LUT R0, R6, 0x80000000, R3, 0x48, !PT ;  /* 0x8000000006007812 */ /* 0x000fc800078e4803 */
[----:B------:R-:W-:Y:S01]  /*0bc0*/  LOP3.LUT R0, R0, 0x7f800000, RZ, 0xfc, !PT ;  /* 0x7f80000000007812 */ /* 0x000fe200078efcff */
[----:B------:R-:W-:Y:S06]  /*0bd0*/  BRA `(.L_x_16) ;  /* 0x0000000000147947 */ /* 0x000fec0003800000 */
.L_x_10:
[----:B------:R-:W-:Y:S01]  /*0be0*/  LOP3.LUT R0, R6, 0x80000000, R3, 0x48, !PT ;  /* 0x8000000006007812 */ /* 0x000fe200078e4803 */
[----:B------:R-:W-:Y:S06]  /*0bf0*/  BRA `(.L_x_16) ;  /* 0x00000000000c7947 */ /* 0x000fec0003800000 */
.L_x_9:
[----:B------:R-:W0:Y:S01]  /*0c00*/  MUFU.RSQ R0, -QNAN ;  /* 0xffc0000000007908 */ /* 0x000e220000001400 */
[----:B------:R-:W-:Y:S05]  /*0c10*/  BRA `(.L_x_16) ;  /* 0x0000000000047947 */ /* 0x000fea0003800000 */
.L_x_8:
[----:B------:R-:W-:-:S07]  /*0c20*/  FADD.FTZ R0, R3, R0 ;  /* 0x0000000003007221 */ /* 0x000fce0000010000 */
.L_x_16:
[----:B------:R-:W-:Y:S05]  /*0c30*/  BSYNC.RECONVERGENT B1 ;  /* 0x0000000000017941 */ /* 0x000fea0003800200 */
.L_x_6:
[----:B------:R-:W-:-:S04]  /*0c40*/  HFMA2 R3, -RZ, RZ, 0, 0 ;  /* 0x00000000ff037431 */ /* 0x000fc800000001ff */
[----:B0-----:R-:W-:Y:S05]  /*0c50*/  RET.REL.NODEC R2 `(_Z15calculate_indexPfS_i) ;  /* 0xfffffff002e87950 */ /* 0x001fea0003c3ffff */
.L_x_17:
[----:B------:R-:W-:-:S00]  /*0c60*/  BRA `(.L_x_17) ;  /* 0xfffffffc00fc7947 */ /* 0x000fc0000383ffff */
[----:B------:R-:W-:-:S00]  /*0c70*/  NOP ;  /* 0x0000000000007918 */ /* 0x000fc00000000000 */
        /* <DEDUP_REMOVED lines=8> */
.L_x_18:


//--------------------- .nv.shared.reserved.0     --------------------------
	.section	.nv.shared.reserved.0,"aw",@nobits
	.weak		__nv_reservedSMEM_offset_0_alias
	.size		__nv_reservedSMEM_offset_0_alias, 0, 64
	.other		__nv_reservedSMEM_offset_0_alias,@"STO_CUDA_RESERVED_SHARED STV_DEFAULT"
__nv_reservedSMEM_offset_0_alias:
	.zero		0
	.zero		64


//--------------------- .nv.constant0._Z15calculate_indexPfS_i --------------------------
	.section	.nv.constant0._Z15calculate_indexPfS_i,"a",@progbits
	.sectionflags	@""
	.align	4
.nv.constant0._Z15calculate_indexPfS_i:
	.zero		916


//--------------------- SYMBOLS --------------------------

	.type		.nv.reservedSmem.offset0,@object
	.size		.nv.reservedSmem.offset0,0x4
